//
// Generated by NVIDIA NVVM Compiler
//
// Compiler Build ID: CL-36424714
// Cuda compilation tools, release 13.0, V13.0.88
// Based on NVVM 20.0.0
//

.version 9.0
.target sm_100
.address_size 64

.extern .shared .align 16 .b8 slice[];

.entry _Z4fillPi(
	.param .u64 .ptr .align 1 _Z4fillPi_param_0
)
{
	.reg .b32 	%r<5>;
	.reg .b64 	%rd<5>;

	ld.param.u64 	%rd1, [_Z4fillPi_param_0];
	cvta.to.global.u64 	%rd2, %rd1;
	mov.u32 	%r1, %ctaid.x;
	mov.u32 	%r2, %ntid.x;
	mov.u32 	%r3, %tid.x;
	mad.lo.s32 	%r4, %r1, %r2, %r3;
	mul.wide.u32 	%rd3, %r4, 4;
	add.s64 	%rd4, %rd2, %rd3;
	st.global.u32 	[%rd4], %r4;
	ret;

}
.entry _Z4scanPiS_(
	.param .u64 .ptr .align 1 _Z4scanPiS__param_0,
	.param .u64 .ptr .align 1 _Z4scanPiS__param_1
)
{
	.reg .pred 	%p<7>;
	.reg .b32 	%r<28>;
	.reg .b64 	%rd<9>;

	ld.param.u64 	%rd3, [_Z4scanPiS__param_0];
	ld.param.u64 	%rd2, [_Z4scanPiS__param_1];
	cvta.to.global.u64 	%rd4, %rd3;
	mov.u32 	%r1, %tid.x;
	mov.u32 	%r2, %ctaid.x;
	mov.u32 	%r3, %ntid.x;
	mad.lo.s32 	%r10, %r2, %r3, %r1;
	mul.wide.u32 	%rd5, %r10, 4;
	add.s64 	%rd1, %rd4, %rd5;
	ld.global.u32 	%r11, [%rd1];
	shl.b32 	%r12, %r1, 2;
	mov.u32 	%r13, slice;
	add.s32 	%r4, %r13, %r12;
	st.shared.u32 	[%r4], %r11;
	bar.sync 	0;
	setp.lt.u32 	%p1, %r3, 2;
	@%p1 bra 	$L__BB1_5;
	mov.b32 	%r26, 1;
$L__BB1_2:
	sub.s32 	%r6, %r1, %r26;
	setp.lt.s32 	%p2, %r6, 0;
	mov.b32 	%r27, 0;
	@%p2 bra 	$L__BB1_4;
	shl.b32 	%r16, %r6, 2;
	add.s32 	%r18, %r13, %r16;
	ld.shared.u32 	%r27, [%r18];
$L__BB1_4:
	bar.sync 	0;
	ld.shared.u32 	%r19, [%r4];
	add.s32 	%r20, %r19, %r27;
	st.shared.u32 	[%r4], %r20;
	bar.sync 	0;
	shl.b32 	%r26, %r26, 1;
	setp.lt.u32 	%p3, %r26, %r3;
	@%p3 bra 	$L__BB1_2;
$L__BB1_5:
	ld.shared.u32 	%r21, [%r4];
	st.global.u32 	[%rd1], %r21;
	setp.eq.s64 	%p4, %rd2, 0;
	setp.ne.s32 	%p5, %r1, 0;
	or.pred  	%p6, %p5, %p4;
	@%p6 bra 	$L__BB1_7;
	shl.b32 	%r22, %r3, 2;
	add.s32 	%r24, %r13, %r22;
	ld.shared.u32 	%r25, [%r24+-4];
	cvta.to.global.u64 	%rd6, %rd2;
	mul.wide.u32 	%rd7, %r2, 4;
	add.s64 	%rd8, %rd6, %rd7;
	st.global.u32 	[%rd8+4], %r25;
$L__BB1_7:
	ret;

}
.entry _Z3fixPiS_(
	.param .u64 .ptr .align 1 _Z3fixPiS__param_0,
	.param .u64 .ptr .align 1 _Z3fixPiS__param_1
)
{
	.reg .b32 	%r<8>;
	.reg .b64 	%rd<9>;

	ld.param.u64 	%rd1, [_Z3fixPiS__param_0];
	ld.param.u64 	%rd2, [_Z3fixPiS__param_1];
	cvta.to.global.u64 	%rd3, %rd1;
	cvta.to.global.u64 	%rd4, %rd2;
	mov.u32 	%r1, %ctaid.x;
	mul.wide.u32 	%rd5, %r1, 4;
	add.s64 	%rd6, %rd4, %rd5;
	ld.global.u32 	%r2, [%rd6];
	mov.u32 	%r3, %ntid.x;
	mov.u32 	%r4, %tid.x;
	mad.lo.s32 	%r5, %r1, %r3, %r4;
	mul.wide.u32 	%rd7, %r5, 4;
	add.s64 	%rd8, %rd3, %rd7;
	ld.global.u32 	%r6, [%rd8];
	add.s32 	%r7, %r6, %r2;
	st.global.u32 	[%rd8], %r7;
	ret;

}


// ===== COMPILED SASS (sm_100) =====

	.target	sm_100

	.elftype	@"ET_EXEC"


//--------------------- .note.nv.tkinfo           --------------------------
	.section	.note.nv.tkinfo,"",@"SHT_NOTE"
	.sectionflags	@"SHF_NOTE_NV_TKINFO"
	.tkinfo
        /*0018*/ 	.word	0x00000002
        /*0030*/ 	.string	""
        /*0030*/ 	.string	"ptxas"
        /*0030*/ 	.string	"Cuda compilation tools, release 13.0, V13.0.88"
        /*0030*/ 	.string	"Build cuda_13.0.r13.0/compiler.36424714_0"
        /*0030*/ 	.string	"-arch sm_100 -m 64 "



//--------------------- .note.nv.cuinfo           --------------------------
	.section	.note.nv.cuinfo,"",@"SHT_NOTE"
	.sectionflags	@"SHF_NOTE_NV_CUINFO"
        /*0018*/ 	.short	0x0002
        /*001a*/ 	.short	0x0064
        /*001c*/ 	.short	0x0082
	.zero		2


//--------------------- .nv.info                  --------------------------
	.section	.nv.info,"",@"SHT_CUDA_INFO"
	.align	4


	//----- nvinfo : EIATTR_REGCOUNT
	.align		4
        /*0000*/ 	.byte	0x04, 0x2f
        /*0002*/ 	.short	(.L_1 - .L_0)
	.align		4
.L_0:
        /*0004*/ 	.word	index@(_Z4fillPi)
        /*0008*/ 	.word	0x00000008


	//----- nvinfo : EIATTR_FRAME_SIZE
	.align		4
.L_1:
        /*000c*/ 	.byte	0x04, 0x11
        /*000e*/ 	.short	(.L_3 - .L_2)
	.align		4
.L_2:
        /*0010*/ 	.word	index@(_Z4fillPi)
        /*0014*/ 	.word	0x00000000


	//----- nvinfo : EIATTR_REGCOUNT
	.align		4
.L_3:
        /*0018*/ 	.byte	0x04, 0x2f
        /*001a*/ 	.short	(.L_5 - .L_4)
	.align		4
.L_4:
        /*001c*/ 	.word	index@(_Z4scanPiS_)
        /*0020*/ 	.word	0x0000000c


	//----- nvinfo : EIATTR_FRAME_SIZE
	.align		4
.L_5:
        /*0024*/ 	.byte	0x04, 0x11
        /*0026*/ 	.short	(.L_7 - .L_6)
	.align		4
.L_6:
        /*0028*/ 	.word	index@(_Z4scanPiS_)
        /*002c*/ 	.word	0x00000000


	//----- nvinfo : EIATTR_REGCOUNT
	.align		4
.L_7:
        /*0030*/ 	.byte	0x04, 0x2f
        /*0032*/ 	.short	(.L_9 - .L_8)
	.align		4
.L_8:
        /*0034*/ 	.word	index@(_Z3fixPiS_)
        /*0038*/ 	.word	0x0000000c


	//----- nvinfo : EIATTR_FRAME_SIZE
	.align		4
.L_9:
        /*003c*/ 	.byte	0x04, 0x11
        /*003e*/ 	.short	(.L_11 - .L_10)
	.align		4
.L_10:
        /*0040*/ 	.word	index@(_Z3fixPiS_)
        /*0044*/ 	.word	0x00000000


	//----- nvinfo : EIATTR_MIN_STACK_SIZE
	.align		4
.L_11:
        /*0048*/ 	.byte	0x04, 0x12
        /*004a*/ 	.short	(.L_13 - .L_12)
	.align		4
.L_12:
        /*004c*/ 	.word	index@(_Z3fixPiS_)
        /*0050*/ 	.word	0x00000000


	//----- nvinfo : EIATTR_MIN_STACK_SIZE
	.align		4
.L_13:
        /*0054*/ 	.byte	0x04, 0x12
        /*0056*/ 	.short	(.L_15 - .L_14)
	.align		4
.L_14:
        /*0058*/ 	.word	index@(_Z4scanPiS_)
        /*005c*/ 	.word	0x00000000


	//----- nvinfo : EIATTR_MIN_STACK_SIZE
	.align		4
.L_15:
        /*0060*/ 	.byte	0x04, 0x12
        /*0062*/ 	.short	(.L_17 - .L_16)
	.align		4
.L_16:
        /*0064*/ 	.word	index@(_Z4fillPi)
        /*0068*/ 	.word	0x00000000
.L_17:


//--------------------- .nv.compat                --------------------------
	.section	.nv.compat,"",@"SHT_CUDA_COMPAT_INFO"
	.align	4
        /*0000*/ 	.byte	0x02, 0x09, 0x00, 0x00, 0x02, 0x02, 0x01, 0x00, 0x02, 0x05, 0x05, 0x00, 0x03, 0x07, 0x01, 0x01
        /*0010*/ 	.byte	0x02, 0x03, 0x00, 0x00, 0x02, 0x06, 0x01, 0x00, 0x04, 0x0b, 0x08, 0x00, 0x09, 0x00, 0x00, 0x00
        /*0020*/ 	.byte	0x00, 0x00, 0x00, 0x00


//--------------------- .nv.info._Z3fixPiS_       --------------------------
	.section	.nv.info._Z3fixPiS_,"",@"SHT_CUDA_INFO"
	.sectionflags	@""
	.align	4


	//----- nvinfo : EIATTR_CUDA_API_VERSION
	.align		4
        /*0000*/ 	.byte	0x04, 0x37
        /*0002*/ 	.short	(.L_19 - .L_18)
.L_18:
        /*0004*/ 	.word	0x00000082


	//----- nvinfo : EIATTR_KPARAM_INFO
	.align		4
.L_19:
        /*0008*/ 	.byte	0x04, 0x17
        /*000a*/ 	.short	(.L_21 - .L_20)
.L_20:
        /*000c*/ 	.word	0x00000000
        /*0010*/ 	.short	0x0001
        /*0012*/ 	.short	0x0008
        /*0014*/ 	.byte	0x00, 0xf5, 0x21, 0x00


	//----- nvinfo : EIATTR_KPARAM_INFO
	.align		4
.L_21:
        /*0018*/ 	.byte	0x04, 0x17
        /*001a*/ 	.short	(.L_23 - .L_22)
.L_22:
        /*001c*/ 	.word	0x00000000
        /*0020*/ 	.short	0x0000
        /*0022*/ 	.short	0x0000
        /*0024*/ 	.byte	0x00, 0xf5, 0x21, 0x00


	//----- nvinfo : EIATTR_SPARSE_MMA_MASK
	.align		4
.L_23:
        /*0028*/ 	.byte	0x03, 0x50
        /*002a*/ 	.short	0x0000


	//----- nvinfo : EIATTR_MAXREG_COUNT
	.align		4
        /*002c*/ 	.byte	0x03, 0x1b
        /*002e*/ 	.short	0x00ff


	//----- nvinfo : EIATTR_MERCURY_ISA_VERSION
	.align		4
        /*0030*/ 	.byte	0x03, 0x5f
        /*0032*/ 	.short	0x0101


	//----- nvinfo : EIATTR_VRC_CTA_INIT_COUNT
	.align		4
        /*0034*/ 	.byte	0x02, 0x4a
	.zero		1
	.zero		1


	//----- nvinfo : EIATTR_EXIT_INSTR_OFFSETS
	.align		4
        /*0038*/ 	.byte	0x04, 0x1c
        /*003a*/ 	.short	(.L_25 - .L_24)


	//   ....[0]....
.L_24:
        /*003c*/ 	.word	0x000000e0


	//----- nvinfo : EIATTR_CBANK_PARAM_SIZE
	.align		4
.L_25:
        /*0040*/ 	.byte	0x03, 0x19
        /*0042*/ 	.short	0x0010


	//----- nvinfo : EIATTR_PARAM_CBANK
	.align		4
        /*0044*/ 	.byte	0x04, 0x0a
        /*0046*/ 	.short	(.L_27 - .L_26)
	.align		4
.L_26:
        /*0048*/ 	.word	index@(.nv.constant0._Z3fixPiS_)
        /*004c*/ 	.short	0x0380
        /*004e*/ 	.short	0x0010


	//----- nvinfo : EIATTR_SW_WAR
	.align		4
.L_27:
        /*0050*/ 	.byte	0x04, 0x36
        /*0052*/ 	.short	(.L_29 - .L_28)
.L_28:
        /*0054*/ 	.word	0x00000008
.L_29:


//--------------------- .nv.info._Z4scanPiS_      --------------------------
	.section	.nv.info._Z4scanPiS_,"",@"SHT_CUDA_INFO"
	.sectionflags	@""
	.align	4


	//----- nvinfo : EIATTR_CUDA_API_VERSION
	.align		4
        /*0000*/ 	.byte	0x04, 0x37
        /*0002*/ 	.short	(.L_31 - .L_30)
.L_30:
        /*0004*/ 	.word	0x00000082


	//----- nvinfo : EIATTR_KPARAM_INFO
	.align		4
.L_31:
        /*0008*/ 	.byte	0x04, 0x17
        /*000a*/ 	.short	(.L_33 - .L_32)
.L_32:
        /*000c*/ 	.word	0x00000000
        /*0010*/ 	.short	0x0001
        /*0012*/ 	.short	0x0008
        /*0014*/ 	.byte	0x00, 0xf5, 0x21, 0x00


	//----- nvinfo : EIATTR_KPARAM_INFO
	.align		4
.L_33:
        /*0018*/ 	.byte	0x04, 0x17
        /*001a*/ 	.short	(.L_35 - .L_34)
.L_34:
        /*001c*/ 	.word	0x00000000
        /*0020*/ 	.short	0x0000
        /*0022*/ 	.short	0x0000
        /*0024*/ 	.byte	0x00, 0xf5, 0x21, 0x00


	//----- nvinfo : EIATTR_SPARSE_MMA_MASK
	.align		4
.L_35:
        /*0028*/ 	.byte	0x03, 0x50
        /*002a*/ 	.short	0x0000


	//----- nvinfo : EIATTR_MAXREG_COUNT
	.align		4
        /*002c*/ 	.byte	0x03, 0x1b
        /*002e*/ 	.short	0x00ff


	//----- nvinfo : EIATTR_NUM_BARRIERS
	.align		4
        /*0030*/ 	.byte	0x02, 0x4c
        /*0032*/ 	.byte	0x01
	.zero		1


	//----- nvinfo : EIATTR_MERCURY_ISA_VERSION
	.align		4
        /*0034*/ 	.byte	0x03, 0x5f
        /*0036*/ 	.short	0x0101


	//----- nvinfo : EIATTR_VRC_CTA_INIT_COUNT
	.align		4
        /*0038*/ 	.byte	0x02, 0x4a
	.zero		1
	.zero		1


	//----- nvinfo : EIATTR_EXIT_INSTR_OFFSETS
	.align		4
        /*003c*/ 	.byte	0x04, 0x1c
        /*003e*/ 	.short	(.L_37 - .L_36)


	//   ....[0]....
.L_36:
        /*0040*/ 	.word	0x00000250


	//   ....[1]....
        /*0044*/ 	.word	0x000002b0


	//----- nvinfo : EIATTR_CBANK_PARAM_SIZE
	.align		4
.L_37:
        /*0048*/ 	.byte	0x03, 0x19
        /*004a*/ 	.short	0x0010


	//----- nvinfo : EIATTR_PARAM_CBANK
	.align		4
        /*004c*/ 	.byte	0x04, 0x0a
        /*004e*/ 	.short	(.L_39 - .L_38)
	.align		4
.L_38:
        /*0050*/ 	.word	index@(.nv.constant0._Z4scanPiS_)
        /*0054*/ 	.short	0x0380
        /*0056*/ 	.short	0x0010


	//----- nvinfo : EIATTR_SW_WAR
	.align		4
.L_39:
        /*0058*/ 	.byte	0x04, 0x36
        /*005a*/ 	.short	(.L_41 - .L_40)
.L_40:
        /*005c*/ 	.word	0x00000008
.L_41:


//--------------------- .nv.info._Z4fillPi        --------------------------
	.section	.nv.info._Z4fillPi,"",@"SHT_CUDA_INFO"
	.sectionflags	@""
	.align	4


	//----- nvinfo : EIATTR_CUDA_API_VERSION
	.align		4
        /*0000*/ 	.byte	0x04, 0x37
        /*0002*/ 	.short	(.L_43 - .L_42)
.L_42:
        /*0004*/ 	.word	0x00000082


	//----- nvinfo : EIATTR_KPARAM_INFO
	.align		4
.L_43:
        /*0008*/ 	.byte	0x04, 0x17
        /*000a*/ 	.short	(.L_45 - .L_44)
.L_44:
        /*000c*/ 	.word	0x00000000
        /*0010*/ 	.short	0x0000
        /*0012*/ 	.short	0x0000
        /*0014*/ 	.byte	0x00, 0xf5, 0x21, 0x00


	//----- nvinfo : EIATTR_SPARSE_MMA_MASK
	.align		4
.L_45:
        /*0018*/ 	.byte	0x03, 0x50
        /*001a*/ 	.short	0x0000


	//----- nvinfo : EIATTR_MAXREG_COUNT
	.align		4
        /*001c*/ 	.byte	0x03, 0x1b
        /*001e*/ 	.short	0x00ff


	//----- nvinfo : EIATTR_MERCURY_ISA_VERSION
	.align		4
        /*0020*/ 	.byte	0x03, 0x5f
        /*0022*/ 	.short	0x0101


	//----- nvinfo : EIATTR_VRC_CTA_INIT_COUNT
	.align		4
        /*0024*/ 	.byte	0x02, 0x4a
	.zero		1
	.zero		1


	//----- nvinfo : EIATTR_EXIT_INSTR_OFFSETS
	.align		4
        /*0028*/ 	.byte	0x04, 0x1c
        /*002a*/ 	.short	(.L_47 - .L_46)


	//   ....[0]....
.L_46:
        /*002c*/ 	.word	0x00000090


	//----- nvinfo : EIATTR_CBANK_PARAM_SIZE
	.align		4
.L_47:
        /*0030*/ 	.byte	0x03, 0x19
        /*0032*/ 	.short	0x0008


	//----- nvinfo : EIATTR_PARAM_CBANK
	.align		4
        /*0034*/ 	.byte	0x04, 0x0a
        /*0036*/ 	.short	(.L_49 - .L_48)
	.align		4
.L_48:
        /*0038*/ 	.word	index@(.nv.constant0._Z4fillPi)
        /*003c*/ 	.short	0x0380
        /*003e*/ 	.short	0x0008


	//----- nvinfo : EIATTR_SW_WAR
	.align		4
.L_49:
        /*0040*/ 	.byte	0x04, 0x36
        /*0042*/ 	.short	(.L_51 - .L_50)
.L_50:
        /*0044*/ 	.word	0x00000008
.L_51:


//--------------------- .nv.callgraph             --------------------------
	.section	.nv.callgraph,"",@"SHT_CUDA_CALLGRAPH"
	.align	4
	.sectionentsize	8
	.align		4
        /*0000*/ 	.word	0x00000000
	.align		4
        /*0004*/ 	.word	0xffffffff
	.align		4
        /*0008*/ 	.word	0x00000000
	.align		4
        /*000c*/ 	.word	0xfffffffe
	.align		4
        /*0010*/ 	.word	0x00000000
	.align		4
        /*0014*/ 	.word	0xfffffffd
	.align		4
        /*0018*/ 	.word	0x00000000
	.align		4
        /*001c*/ 	.word	0xfffffffc


//--------------------- .text._Z3fixPiS_          --------------------------
	.section	.text._Z3fixPiS_,"ax",@progbits
	.align	128
.text._Z3fixPiS_:
        .type           _Z3fixPiS_,@function
        .size           _Z3fixPiS_,(.L_x_5 - _Z3fixPiS_)
        .other          _Z3fixPiS_,@"STO_CUDA_ENTRY STV_DEFAULT"
_Z3fixPiS_:
[----:B------:R-:W-:Y:S01]  /*0000*/  LDC R1, c[0x0][0x37c] ;  /* 0x0000df00ff017b82 */ /* 0x000fe20000000800 */
[----:B------:R-:W0:Y:S07]  /*0010*/  S2R R9, SR_CTAID.X ;  /* 0x0000000000097919 */ /* 0x000e2e0000002500 */
[----:B------:R-:W0:Y:S01]  /*0020*/  LDC.64 R2, c[0x0][0x388] ;  /* 0x0000e200ff027b82 */ /* 0x000e220000000a00 */
[----:B------:R-:W1:Y:S01]  /*0030*/  LDCU UR6, c[0x0][0x360] ;  /* 0x00006c00ff0677ac */ /* 0x000e620008000800 */
[----:B------:R-:W1:Y:S01]  /*0040*/  S2R R0, SR_TID.X ;  /* 0x0000000000007919 */ /* 0x000e620000002100 */
[----:B------:R-:W2:Y:S05]  /*0050*/  LDCU.64 UR4, c[0x0][0x358] ;  /* 0x00006b00ff0477ac */ /* 0x000eaa0008000a00 */
[----:B------:R-:W3:Y:S01]  /*0060*/  LDC.64 R4, c[0x0][0x380] ;  /* 0x0000e000ff047b82 */ /* 0x000ee20000000a00 */
[----:B0-----:R-:W-:-:S04]  /*0070*/  IMAD.WIDE.U32 R2, R9, 0x4, R2 ;  /* 0x0000000409027825 */ /* 0x001fc800078e0002 */
[----:B-1----:R-:W-:Y:S02]  /*0080*/  IMAD R7, R9, UR6, R0 ;  /* 0x0000000609077c24 */ /* 0x002fe4000f8e0200 */
[----:B--2---:R-:W2:Y:S02]  /*0090*/  LDG.E R2, desc[UR4][R2.64] ;  /* 0x0000000402027981 */ /* 0x004ea4000c1e1900 */
[----:B---3--:R-:W-:-:S05]  /*00a0*/  IMAD.WIDE.U32 R4, R7, 0x4, R4 ;  /* 0x0000000407047825 */ /* 0x008fca00078e0004 */
[----:B------:R-:W2:Y:S02]  /*00b0*/  LDG.E R7, desc[UR4][R4.64] ;  /* 0x0000000404077981 */ /* 0x000ea4000c1e1900 */
[----:B--2---:R-:W-:-:S05]  /*00c0*/  IADD3 R7, PT, PT, R2, R7, RZ ;  /* 0x0000000702077210 */ /* 0x004fca0007ffe0ff */
[----:B------:R-:W-:Y:S01]  /*00d0*/  STG.E desc[UR4][R4.64], R7 ;  /* 0x0000000704007986 */ /* 0x000fe2000c101904 */
[----:B------:R-:W-:Y:S05]  /*00e0*/  EXIT ;  /* 0x000000000000794d */ /* 0x000fea0003800000 */
.L_x_0:
[----:B------:R-:W-:-:S00]  /*00f0*/  BRA `(.L_x_0) ;  /* 0xfffffffc00fc7947 */ /* 0x000fc0000383ffff */
[----:B------:R-:W-:-:S00]  /*0100*/  NOP ;  /* 0x0000000000007918 */ /* 0x000fc00000000000 */
[----:B------:R-:W-:-:S00]  /*0110*/  NOP ;  /* 0x0000000000007918 */ /* 0x000fc00000000000 */
[----:B------:R-:W-:-:S00]  /*0120*/  NOP ;  /* 0x0000000000007918 */ /* 0x000fc00000000000 */
[----:B------:R-:W-:-:S00]  /*0130*/  NOP ;  /* 0x0000000000007918 */ /* 0x000fc00000000000 */
[----:B------:R-:W-:-:S00]  /*0140*/  NOP ;  /* 0x0000000000007918 */ /* 0x000fc00000000000 */
[----:B------:R-:W-:-:S00]  /*0150*/  NOP ;  /* 0x0000000000007918 */ /* 0x000fc00000000000 */
[----:B------:R-:W-:-:S00]  /*0160*/  NOP ;  /* 0x0000000000007918 */ /* 0x000fc00000000000 */
[----:B------:R-:W-:-:S00]  /*0170*/  NOP ;  /* 0x0000000000007918 */ /* 0x000fc00000000000 */
.L_x_5:


//--------------------- .text._Z4scanPiS_         --------------------------
	.section	.text._Z4scanPiS_,"ax",@progbits
	.align	128
.text._Z4scanPiS_:
        .type           _Z4scanPiS_,@function
        .size           _Z4scanPiS_,(.L_x_6 - _Z4scanPiS_)
        .other          _Z4scanPiS_,@"STO_CUDA_ENTRY STV_DEFAULT"
_Z4scanPiS_:
[----:B------:R-:W-:Y:S01]  /*0000*/  LDC R1, c[0x0][0x37c] ;  /* 0x0000df00ff017b82 */ /* 0x000fe20000000800 */
[----:B------:R-:W0:Y:S07]  /*0010*/  S2R R6, SR_TID.X ;  /* 0x0000000000067919 */ /* 0x000e2e0000002100 */
[----:B------:R-:W1:Y:S01]  /*0020*/  LDC.64 R2, c[0x0][0x380] ;  /* 0x0000e000ff027b82 */ /* 0x000e620000000a00 */
[----:B------:R-:W0:Y:S01]  /*0030*/  LDCU UR8, c[0x0][0x360] ;  /* 0x00006c00ff0877ac */ /* 0x000e220008000800 */
[----:B------:R-:W0:Y:S01]  /*0040*/  S2R R9, SR_CTAID.X ;  /* 0x0000000000097919 */ /* 0x000e220000002500 */
[----:B------:R-:W2:Y:S01]  /*0050*/  LDCU.64 UR6, c[0x0][0x358] ;  /* 0x00006b00ff0677ac */ /* 0x000ea20008000a00 */
[----:B0-----:R-:W-:-:S04]  /*0060*/  IMAD R5, R9, UR8, R6 ;  /* 0x0000000809057c24 */ /* 0x001fc8000f8e0206 */
[----:B-1----:R-:W-:-:S05]  /*0070*/  IMAD.WIDE.U32 R2, R5, 0x4, R2 ;  /* 0x0000000405027825 */ /* 0x002fca00078e0002 */
[----:B--2---:R-:W2:Y:S01]  /*0080*/  LDG.E R0, desc[UR6][R2.64] ;  /* 0x0000000602007981 */ /* 0x004ea2000c1e1900 */
[----:B------:R-:W0:Y:S01]  /*0090*/  S2UR UR5, SR_CgaCtaId ;  /* 0x00000000000579c3 */ /* 0x000e220000008800 */
[----:B------:R-:W-:Y:S01]  /*00a0*/  UMOV UR4, 0x400 ;  /* 0x0000040000047882 */ /* 0x000fe20000000000 */
[----:B------:R-:W-:Y:S02]  /*00b0*/  UISETP.GE.U32.AND UP0, UPT, UR8, 0x2, UPT ;  /* 0x000000020800788c */ /* 0x000fe4000bf06070 */
[----:B0-----:R-:W-:-:S06]  /*00c0*/  ULEA UR4, UR5, UR4, 0x18 ;  /* 0x0000000405047291 */ /* 0x001fcc000f8ec0ff */
[----:B------:R-:W-:-:S05]  /*00d0*/  LEA R5, R6, UR4, 0x2 ;  /* 0x0000000406057c11 */ /* 0x000fca000f8e10ff */
[----:B--2---:R0:W-:Y:S01]  /*00e0*/  STS [R5], R0 ;  /* 0x0000000005007388 */ /* 0x0041e20000000800 */
[----:B------:R-:W-:Y:S06]  /*00f0*/  BAR.SYNC.DEFER_BLOCKING 0x0 ;  /* 0x0000000000007b1d */ /* 0x000fec0000010000 */
[----:B------:R-:W-:Y:S05]  /*0100*/  BRA.U !UP0, `(.L_x_1) ;  /* 0x0000000108387547 */ /* 0x000fea000b800000 */
[----:B------:R-:W-:-:S05]  /*0110*/  UMOV UR5, 0x1 ;  /* 0x0000000100057882 */ /* 0x000fca0000000000 */
.L_x_2:
[----:B------:R-:W-:Y:S01]  /*0120*/  VIADD R4, R6, -UR5 ;  /* 0x8000000506047c36 */ /* 0x000fe20008000000 */
[----:B------:R-:W-:Y:S01]  /*0130*/  USHF.L.U32 UR5, UR5, 0x1, URZ ;  /* 0x0000000105057899 */ /* 0x000fe200080006ff */
[----:B01----:R-:W-:-:S03]  /*0140*/  IMAD.MOV.U32 R0, RZ, RZ, RZ ;  /* 0x000000ffff007224 */ /* 0x003fc600078e00ff */
[----:B------:R-:W-:Y:S01]  /*0150*/  ISETP.GE.AND P0, PT, R4, RZ, PT ;  /* 0x000000ff0400720c */ /* 0x000fe20003f06270 */
[----:B------:R-:W-:-:S12]  /*0160*/  UISETP.GE.U32.AND UP0, UPT, UR5, UR8, UPT ;  /* 0x000000080500728c */ /* 0x000fd8000bf06070 */
[----:B------:R-:W-:-:S05]  /*0170*/  @P0 LEA R4, R4, UR4, 0x2 ;  /* 0x0000000404040c11 */ /* 0x000fca000f8e10ff */
[----:B------:R-:W-:Y:S01]  /*0180*/  @P0 LDS R0, [R4] ;  /* 0x0000000004000984 */ /* 0x000fe20000000800 */
[----:B------:R-:W-:Y:S06]  /*0190*/  BAR.SYNC.DEFER_BLOCKING 0x0 ;  /* 0x0000000000007b1d */ /* 0x000fec0000010000 */
[----:B------:R-:W0:Y:S02]  /*01a0*/  LDS R7, [R5] ;  /* 0x0000000005077984 */ /* 0x000e240000000800 */
[----:B0-----:R-:W-:-:S05]  /*01b0*/  IMAD.IADD R0, R7, 0x1, R0 ;  /* 0x0000000107007824 */ /* 0x001fca00078e0200 */
[----:B------:R1:W-:Y:S01]  /*01c0*/  STS [R5], R0 ;  /* 0x0000000005007388 */ /* 0x0003e20000000800 */
[----:B------:R-:W-:Y:S06]  /*01d0*/  BAR.SYNC.DEFER_BLOCKING 0x0 ;  /* 0x0000000000007b1d */ /* 0x000fec0000010000 */
[----:B------:R-:W-:Y:S05]  /*01e0*/  BRA.U !UP0, `(.L_x_2) ;  /* 0xfffffffd08cc7547 */ /* 0x000fea000b83ffff */
.L_x_1:
[----:B01----:R-:W0:Y:S01]  /*01f0*/  LDS R5, [R5] ;  /* 0x0000000005057984 */ /* 0x003e220000000800 */
[----:B------:R-:W1:Y:S02]  /*0200*/  LDCU.64 UR10, c[0x0][0x388] ;  /* 0x00007100ff0a77ac */ /* 0x000e640008000a00 */
[----:B-1----:R-:W-:-:S04]  /*0210*/  ISETP.NE.U32.AND P0, PT, RZ, UR10, PT ;  /* 0x0000000aff007c0c */ /* 0x002fc8000bf05070 */
[----:B------:R-:W-:-:S04]  /*0220*/  ISETP.NE.AND.EX P0, PT, RZ, UR11, PT, P0 ;  /* 0x0000000bff007c0c */ /* 0x000fc8000bf05300 */
[----:B------:R-:W-:Y:S01]  /*0230*/  ISETP.NE.OR P0, PT, R6, RZ, !P0 ;  /* 0x000000ff0600720c */ /* 0x000fe20004705670 */
[----:B0-----:R0:W-:-:S12]  /*0240*/  STG.E desc[UR6][R2.64], R5 ;  /* 0x0000000502007986 */ /* 0x0011d8000c101906 */
[----:B------:R-:W-:Y:S05]  /*0250*/  @P0 EXIT ;  /* 0x000000000000094d */ /* 0x000fea0003800000 */
[----:B------:R-:W-:Y:S01]  /*0260*/  ULEA UR5, UR8, UR4, 0x2 ;  /* 0x0000000408057291 */ /* 0x000fe2000f8e10ff */
[----:B0-----:R-:W0:Y:S08]  /*0270*/  LDC.64 R2, c[0x0][0x388] ;  /* 0x0000e200ff027b82 */ /* 0x001e300000000a00 */
[----:B------:R-:W1:Y:S01]  /*0280*/  LDS R5, [UR5+-0x4] ;  /* 0xfffffc05ff057984 */ /* 0x000e620008000800 */
[----:B0-----:R-:W-:-:S05]  /*0290*/  IMAD.WIDE.U32 R2, R9, 0x4, R2 ;  /* 0x0000000409027825 */ /* 0x001fca00078e0002 */
[----:B-1----:R-:W-:Y:S01]  /*02a0*/  STG.E desc[UR6][R2.64+0x4], R5 ;  /* 0x0000040502007986 */ /* 0x002fe2000c101906 */
[----:B------:R-:W-:Y:S05]  /*02b0*/  EXIT ;  /* 0x000000000000794d */ /* 0x000fea0003800000 */
.L_x_3:
        /* <DEDUP_REMOVED lines=12> */
.L_x_6:


//--------------------- .text._Z4fillPi           --------------------------
	.section	.text._Z4fillPi,"ax",@progbits
	.align	128
.text._Z4fillPi:
        .type           _Z4fillPi,@function
        .size           _Z4fillPi,(.L_x_7 - _Z4fillPi)
        .other          _Z4fillPi,@"STO_CUDA_ENTRY STV_DEFAULT"
_Z4fillPi:
[----:B------:R-:W-:Y:S01]  /*0000*/  LDC R1, c[0x0][0x37c] ;  /* 0x0000df00ff017b82 */ /* 0x000fe20000000800 */
[----:B------:R-:W0:Y:S07]  /*0010*/  S2R R0, SR_TID.X ;  /* 0x0000000000007919 */ /* 0x000e2e0000002100 */
[----:B------:R-:W0:Y:S01]  /*0020*/  S2UR UR6, SR_CTAID.X ;  /* 0x00000000000679c3 */ /* 0x000e220000002500 */
[----:B------:R-:W1:Y:S07]  /*0030*/  LDCU.64 UR4, c[0x0][0x358] ;  /* 0x00006b00ff0477ac */ /* 0x000e6e0008000a00 */
[----:B------:R-:W0:Y:S08]  /*0040*/  LDC R5, c[0x0][0x360] ;  /* 0x0000d800ff057b82 */ /* 0x000e300000000800 */
[----:B------:R-:W2:Y:S01]  /*0050*/  LDC.64 R2, c[0x0][0x380] ;  /* 0x0000e000ff027b82 */ /* 0x000ea20000000a00 */
[----:B0-----:R-:W-:-:S04]  /*0060*/  IMAD R5, R5, UR6, R0 ;  /* 0x0000000605057c24 */ /* 0x001fc8000f8e0200 */
[----:B--2---:R-:W-:-:S05]  /*0070*/  IMAD.WIDE.U32 R2, R5, 0x4, R2 ;  /* 0x0000000405027825 */ /* 0x004fca00078e0002 */
[----:B-1----:R-:W-:Y:S01]  /*0080*/  STG.E desc[UR4][R2.64], R5 ;  /* 0x0000000502007986 */ /* 0x002fe2000c101904 */
[----:B------:R-:W-:Y:S05]  /*0090*/  EXIT ;  /* 0x000000000000794d */ /* 0x000fea0003800000 */
.L_x_4:
        /* <DEDUP_REMOVED lines=14> */
.L_x_7:


//--------------------- .nv.shared._Z3fixPiS_     --------------------------
	.section	.nv.shared._Z3fixPiS_,"aw",@nobits
	.sectionflags	@""
	.align	16
	.zero		1024


//--------------------- .nv.shared.reserved.0     --------------------------
	.section	.nv.shared.reserved.0,"aw",@nobits
	.weak		__nv_reservedSMEM_offset_0_alias
	.size		__nv_reservedSMEM_offset_0_alias, 0, 64
	.other		__nv_reservedSMEM_offset_0_alias,@"STO_CUDA_RESERVED_SHARED STV_DEFAULT"
__nv_reservedSMEM_offset_0_alias:
	.zero		0
	.zero		64


//--------------------- .nv.shared._Z4scanPiS_    --------------------------
	.section	.nv.shared._Z4scanPiS_,"aw",@nobits
	.sectionflags	@""
	.align	16
	.zero		1024


//--------------------- .nv.shared._Z4fillPi      --------------------------
	.section	.nv.shared._Z4fillPi,"aw",@nobits
	.sectionflags	@""
	.align	16
	.zero		1024


//--------------------- .nv.constant0._Z3fixPiS_  --------------------------
	.section	.nv.constant0._Z3fixPiS_,"a",@progbits
	.sectionflags	@""
	.align	4
.nv.constant0._Z3fixPiS_:
	.zero		912


//--------------------- .nv.constant0._Z4scanPiS_ --------------------------
	.section	.nv.constant0._Z4scanPiS_,"a",@progbits
	.sectionflags	@""
	.align	4
.nv.constant0._Z4scanPiS_:
	.zero		912


//--------------------- .nv.constant0._Z4fillPi   --------------------------
	.section	.nv.constant0._Z4fillPi,"a",@progbits
	.sectionflags	@""
	.align	4
.nv.constant0._Z4fillPi:
	.zero		904


//--------------------- SYMBOLS --------------------------

	.type		.nv.reservedSmem.offset0,@object
	.size		.nv.reservedSmem.offset0,0x4
	.type		.nv.reservedSmem.cap,@object
	.size		.nv.reservedSmem.cap,0x4
